//
// Generated by NVIDIA NVVM Compiler
//
// Compiler Build ID: CL-36424714
// Cuda compilation tools, release 13.0, V13.0.88
// Based on NVVM 20.0.0
//

.version 9.0
.target sm_100
.address_size 64

	// .globl	_Z9calc_histPciPj

.visible .entry _Z9calc_histPciPj(
	.param .u64 .ptr .align 1 _Z9calc_histPciPj_param_0,
	.param .u32 _Z9calc_histPciPj_param_1,
	.param .u64 .ptr .align 1 _Z9calc_histPciPj_param_2
)
{
	.reg .pred 	%p<3>;
	.reg .b16 	%rs<4>;
	.reg .b32 	%r<7>;
	.reg .b64 	%rd<10>;

	ld.param.u64 	%rd1, [_Z9calc_histPciPj_param_0];
	ld.param.u32 	%r2, [_Z9calc_histPciPj_param_1];
	ld.param.u64 	%rd2, [_Z9calc_histPciPj_param_2];
	mov.u32 	%r3, %ctaid.x;
	mov.u32 	%r4, %ntid.x;
	mov.u32 	%r5, %tid.x;
	mad.lo.s32 	%r1, %r3, %r4, %r5;
	setp.ge.s32 	%p1, %r1, %r2;
	@%p1 bra 	$L__BB0_3;
	cvta.to.global.u64 	%rd3, %rd1;
	cvt.s64.s32 	%rd4, %r1;
	add.s64 	%rd5, %rd3, %rd4;
	ld.global.u8 	%rs2, [%rd5];
	add.s16 	%rs1, %rs2, -97;
	and.b16  	%rs3, %rs1, 255;
	setp.gt.u16 	%p2, %rs3, 25;
	@%p2 bra 	$L__BB0_3;
	cvt.u64.u16 	%rd6, %rs1;
	and.b64  	%rd7, %rd6, 252;
	cvta.to.global.u64 	%rd8, %rd2;
	add.s64 	%rd9, %rd8, %rd7;
	atom.global.add.u32 	%r6, [%rd9], 1;
$L__BB0_3:
	ret;

}


// ===== COMPILED SASS (sm_100) =====

	.target	sm_100

	.elftype	@"ET_EXEC"


//--------------------- .note.nv.tkinfo           --------------------------
	.section	.note.nv.tkinfo,"",@"SHT_NOTE"
	.sectionflags	@"SHF_NOTE_NV_TKINFO"
	.tkinfo
        /*0018*/ 	.word	0x00000002
        /*0030*/ 	.string	""
        /*0030*/ 	.string	"ptxas"
        /*0030*/ 	.string	"Cuda compilation tools, release 13.0, V13.0.88"
        /*0030*/ 	.string	"Build cuda_13.0.r13.0/compiler.36424714_0"
        /*0030*/ 	.string	"-arch sm_100 -m 64 "



//--------------------- .note.nv.cuinfo           --------------------------
	.section	.note.nv.cuinfo,"",@"SHT_NOTE"
	.sectionflags	@"SHF_NOTE_NV_CUINFO"
        /*0018*/ 	.short	0x0002
        /*001a*/ 	.short	0x0064
        /*001c*/ 	.short	0x0082
	.zero		2


//--------------------- .nv.info                  --------------------------
	.section	.nv.info,"",@"SHT_CUDA_INFO"
	.align	4


	//----- nvinfo : EIATTR_REGCOUNT
	.align		4
        /*0000*/ 	.byte	0x04, 0x2f
        /*0002*/ 	.short	(.L_1 - .L_0)
	.align		4
.L_0:
        /*0004*/ 	.word	index@(_Z9calc_histPciPj)
        /*0008*/ 	.word	0x00000008


	//----- nvinfo : EIATTR_FRAME_SIZE
	.align		4
.L_1:
        /*000c*/ 	.byte	0x04, 0x11
        /*000e*/ 	.short	(.L_3 - .L_2)
	.align		4
.L_2:
        /*0010*/ 	.word	index@(_Z9calc_histPciPj)
        /*0014*/ 	.word	0x00000000


	//----- nvinfo : EIATTR_MIN_STACK_SIZE
	.align		4
.L_3:
        /*0018*/ 	.byte	0x04, 0x12
        /*001a*/ 	.short	(.L_5 - .L_4)
	.align		4
.L_4:
        /*001c*/ 	.word	index@(_Z9calc_histPciPj)
        /*0020*/ 	.word	0x00000000
.L_5:


//--------------------- .nv.compat                --------------------------
	.section	.nv.compat,"",@"SHT_CUDA_COMPAT_INFO"
	.align	4
        /*0000*/ 	.byte	0x02, 0x09, 0x00, 0x00, 0x02, 0x02, 0x01, 0x00, 0x02, 0x05, 0x05, 0x00, 0x03, 0x07, 0x01, 0x01
        /*0010*/ 	.byte	0x02, 0x03, 0x00, 0x00, 0x02, 0x06, 0x01, 0x00, 0x04, 0x0b, 0x08, 0x00, 0x09, 0x00, 0x00, 0x00
        /*0020*/ 	.byte	0x00, 0x00, 0x00, 0x00


//--------------------- .nv.info._Z9calc_histPciPj --------------------------
	.section	.nv.info._Z9calc_histPciPj,"",@"SHT_CUDA_INFO"
	.sectionflags	@""
	.align	4


	//----- nvinfo : EIATTR_CUDA_API_VERSION
	.align		4
        /*0000*/ 	.byte	0x04, 0x37
        /*0002*/ 	.short	(.L_7 - .L_6)
.L_6:
        /*0004*/ 	.word	0x00000082


	//----- nvinfo : EIATTR_KPARAM_INFO
	.align		4
.L_7:
        /*0008*/ 	.byte	0x04, 0x17
        /*000a*/ 	.short	(.L_9 - .L_8)
.L_8:
        /*000c*/ 	.word	0x00000000
        /*0010*/ 	.short	0x0002
        /*0012*/ 	.short	0x0010
        /*0014*/ 	.byte	0x00, 0xf5, 0x21, 0x00


	//----- nvinfo : EIATTR_KPARAM_INFO
	.align		4
.L_9:
        /*0018*/ 	.byte	0x04, 0x17
        /*001a*/ 	.short	(.L_11 - .L_10)
.L_10:
        /*001c*/ 	.word	0x00000000
        /*0020*/ 	.short	0x0001
        /*0022*/ 	.short	0x0008
        /*0024*/ 	.byte	0x00, 0xf0, 0x11, 0x00


	//----- nvinfo : EIATTR_KPARAM_INFO
	.align		4
.L_11:
        /*0028*/ 	.byte	0x04, 0x17
        /*002a*/ 	.short	(.L_13 - .L_12)
.L_12:
        /*002c*/ 	.word	0x00000000
        /*0030*/ 	.short	0x0000
        /*0032*/ 	.short	0x0000
        /*0034*/ 	.byte	0x00, 0xf5, 0x21, 0x00


	//----- nvinfo : EIATTR_SPARSE_MMA_MASK
	.align		4
.L_13:
        /*0038*/ 	.byte	0x03, 0x50
        /*003a*/ 	.short	0x0000


	//----- nvinfo : EIATTR_MAXREG_COUNT
	.align		4
        /*003c*/ 	.byte	0x03, 0x1b
        /*003e*/ 	.short	0x00ff


	//----- nvinfo : EIATTR_MERCURY_ISA_VERSION
	.align		4
        /*0040*/ 	.byte	0x03, 0x5f
        /*0042*/ 	.short	0x0101


	//----- nvinfo : EIATTR_VRC_CTA_INIT_COUNT
	.align		4
        /*0044*/ 	.byte	0x02, 0x4a
	.zero		1
	.zero		1


	//----- nvinfo : EIATTR_EXIT_INSTR_OFFSETS
	.align		4
        /*0048*/ 	.byte	0x04, 0x1c
        /*004a*/ 	.short	(.L_15 - .L_14)


	//   ....[0]....
.L_14:
        /*004c*/ 	.word	0x00000070


	//   ....[1]....
        /*0050*/ 	.word	0x00000100


	//   ....[2]....
        /*0054*/ 	.word	0x00000170


	//----- nvinfo : EIATTR_CBANK_PARAM_SIZE
	.align		4
.L_15:
        /*0058*/ 	.byte	0x03, 0x19
        /*005a*/ 	.short	0x0018


	//----- nvinfo : EIATTR_PARAM_CBANK
	.align		4
        /*005c*/ 	.byte	0x04, 0x0a
        /*005e*/ 	.short	(.L_17 - .L_16)
	.align		4
.L_16:
        /*0060*/ 	.word	index@(.nv.constant0._Z9calc_histPciPj)
        /*0064*/ 	.short	0x0380
        /*0066*/ 	.short	0x0018


	//----- nvinfo : EIATTR_SW_WAR
	.align		4
.L_17:
        /*0068*/ 	.byte	0x04, 0x36
        /*006a*/ 	.short	(.L_19 - .L_18)
.L_18:
        /*006c*/ 	.word	0x00000008
.L_19:


//--------------------- .nv.callgraph             --------------------------
	.section	.nv.callgraph,"",@"SHT_CUDA_CALLGRAPH"
	.align	4
	.sectionentsize	8
	.align		4
        /*0000*/ 	.word	0x00000000
	.align		4
        /*0004*/ 	.word	0xffffffff
	.align		4
        /*0008*/ 	.word	0x00000000
	.align		4
        /*000c*/ 	.word	0xfffffffe
	.align		4
        /*0010*/ 	.word	0x00000000
	.align		4
        /*0014*/ 	.word	0xfffffffd
	.align		4
        /*0018*/ 	.word	0x00000000
	.align		4
        /*001c*/ 	.word	0xfffffffc


//--------------------- .text._Z9calc_histPciPj   --------------------------
	.section	.text._Z9calc_histPciPj,"ax",@progbits
	.align	128
        .global         _Z9calc_histPciPj
        .type           _Z9calc_histPciPj,@function
        .size           _Z9calc_histPciPj,(.L_x_1 - _Z9calc_histPciPj)
        .other          _Z9calc_histPciPj,@"STO_CUDA_ENTRY STV_DEFAULT"
_Z9calc_histPciPj:
.text._Z9calc_histPciPj:
[----:B------:R-:W-:Y:S01]  /*0000*/  LDC R1, c[0x0][0x37c] ;  /* 0x0000df00ff017b82 */ /* 0x000fe20000000800 */
[----:B------:R-:W0:Y:S07]  /*0010*/  S2R R3, SR_TID.X ;  /* 0x0000000000037919 */ /* 0x000e2e0000002100 */
[----:B------:R-:W0:Y:S01]  /*0020*/  S2UR UR4, SR_CTAID.X ;  /* 0x00000000000479c3 */ /* 0x000e220000002500 */
[----:B------:R-:W1:Y:S07]  /*0030*/  LDCU UR5, c[0x0][0x388] ;  /* 0x00007100ff0577ac */ /* 0x000e6e0008000800 */
[----:B------:R-:W0:Y:S02]  /*0040*/  LDC R0, c[0x0][0x360] ;  /* 0x0000d800ff007b82 */ /* 0x000e240000000800 */
[----:B0-----:R-:W-:-:S05]  /*0050*/  IMAD R0, R0, UR4, R3 ;  /* 0x0000000400007c24 */ /* 0x001fca000f8e0203 */
[----:B-1----:R-:W-:-:S13]  /*0060*/  ISETP.GE.AND P0, PT, R0, UR5, PT ;  /* 0x0000000500007c0c */ /* 0x002fda000bf06270 */
[----:B------:R-:W-:Y:S05]  /*0070*/  @P0 EXIT ;  /* 0x000000000000094d */ /* 0x000fea0003800000 */
[----:B------:R-:W0:Y:S01]  /*0080*/  LDCU.64 UR6, c[0x0][0x380] ;  /* 0x00007000ff0677ac */ /* 0x000e220008000a00 */
[----:B------:R-:W1:Y:S01]  /*0090*/  LDCU.64 UR4, c[0x0][0x358] ;  /* 0x00006b00ff0477ac */ /* 0x000e620008000a00 */
[----:B0-----:R-:W-:-:S04]  /*00a0*/  IADD3 R2, P0, PT, R0, UR6, RZ ;  /* 0x0000000600027c10 */ /* 0x001fc8000ff1e0ff */
[----:B------:R-:W-:-:S05]  /*00b0*/  LEA.HI.X.SX32 R3, R0, UR7, 0x1, P0 ;  /* 0x0000000700037c11 */ /* 0x000fca00080f0eff */
[----:B-1----:R-:W2:Y:S02]  /*00c0*/  LDG.E.U8 R2, desc[UR4][R2.64] ;  /* 0x0000000402027981 */ /* 0x002ea4000c1e1100 */
[----:B--2---:R-:W-:-:S05]  /*00d0*/  VIADD R0, R2, 0xffffff9f ;  /* 0xffffff9f02007836 */ /* 0x004fca0000000000 */
[----:B------:R-:W-:-:S04]  /*00e0*/  LOP3.LUT R4, R0, 0xff, RZ, 0xc0, !PT ;  /* 0x000000ff00047812 */ /* 0x000fc800078ec0ff */
[----:B------:R-:W-:-:S13]  /*00f0*/  ISETP.GT.U32.AND P0, PT, R4, 0x19, PT ;  /* 0x000000190400780c */ /* 0x000fda0003f04070 */
[----:B------:R-:W-:Y:S05]  /*0100*/  @P0 EXIT ;  /* 0x000000000000094d */ /* 0x000fea0003800000 */
[----:B------:R-:W0:Y:S01]  /*0110*/  LDCU.64 UR6, c[0x0][0x390] ;  /* 0x00007200ff0677ac */ /* 0x000e220008000a00 */
[----:B------:R-:W-:Y:S01]  /*0120*/  LOP3.LUT R0, R0, 0xfc, RZ, 0xc0, !PT ;  /* 0x000000fc00007812 */ /* 0x000fe200078ec0ff */
[----:B------:R-:W-:-:S03]  /*0130*/  IMAD.MOV.U32 R5, RZ, RZ, 0x1 ;  /* 0x00000001ff057424 */ /* 0x000fc600078e00ff */
[----:B0-----:R-:W-:-:S05]  /*0140*/  IADD3 R2, P0, PT, R0, UR6, RZ ;  /* 0x0000000600027c10 */ /* 0x001fca000ff1e0ff */
[----:B------:R-:W-:-:S05]  /*0150*/  IMAD.X R3, RZ, RZ, UR7, P0 ;  /* 0x00000007ff037e24 */ /* 0x000fca00080e06ff */
[----:B------:R-:W-:Y:S01]  /*0160*/  REDG.E.ADD.STRONG.GPU desc[UR4][R2.64], R5 ;  /* 0x000000050200798e */ /* 0x000fe2000c12e104 */
[----:B------:R-:W-:Y:S05]  /*0170*/  EXIT ;  /* 0x000000000000794d */ /* 0x000fea0003800000 */
.L_x_0:
[----:B------:R-:W-:-:S00]  /*0180*/  BRA `(.L_x_0) ;  /* 0xfffffffc00fc7947 */ /* 0x000fc0000383ffff */
[----:B------:R-:W-:-:S00]  /*0190*/  NOP ;  /* 0x0000000000007918 */ /* 0x000fc00000000000 */
        /* <DEDUP_REMOVED lines=14> */
.L_x_1:


//--------------------- .nv.shared.reserved.0     --------------------------
	.section	.nv.shared.reserved.0,"aw",@nobits
	.weak		__nv_reservedSMEM_offset_0_alias
	.size		__nv_reservedSMEM_offset_0_alias, 0, 64
	.other		__nv_reservedSMEM_offset_0_alias,@"STO_CUDA_RESERVED_SHARED STV_DEFAULT"
__nv_reservedSMEM_offset_0_alias:
	.zero		0
	.zero		64


//--------------------- .nv.constant0._Z9calc_histPciPj --------------------------
	.section	.nv.constant0._Z9calc_histPciPj,"a",@progbits
	.sectionflags	@""
	.align	4
.nv.constant0._Z9calc_histPciPj:
	.zero		920


//--------------------- SYMBOLS --------------------------

	.type		.nv.reservedSmem.offset0,@object
	.size		.nv.reservedSmem.offset0,0x4
